	.headerflags	@"EF_CUDA_TEXMODE_UNIFIED EF_CUDA_64BIT_ADDRESS EF_CUDA_ACCELERATORS EF_CUDA_SM90 EF_CUDA_VIRTUAL_SM(EF_CUDA_SM90)"
	.elftype	@"ET_EXEC"


//--------------------- .nv.info                  --------------------------
	.section	.nv.info,"",@"SHT_CUDA_INFO"
	.align	4


	//----- nvinfo : EIATTR_REGCOUNT
	.align		4
        /*0000*/ 	.byte	0x04, 0x2f
        /*0002*/ 	.short	(.L_3 - .L_2)
	.align		4
.L_2:
        /*0004*/ 	.word	index@(triton_poi_fused__native_batch_norm_legit_no_training_mul_sigmoid_17)
        /*0008*/ 	.word	0x00000010


	//----- nvinfo : EIATTR_MIN_STACK_SIZE
	.align		4
.L_3:
        /*000c*/ 	.byte	0x04, 0x12
        /*000e*/ 	.short	(.L_5 - .L_4)
	.align		4
.L_4:
        /*0010*/ 	.word	index@(triton_poi_fused__native_batch_norm_legit_no_training_mul_sigmoid_17)
        /*0014*/ 	.word	0x00000000


	//----- nvinfo : EIATTR_FRAME_SIZE
	.align		4
.L_5:
        /*0018*/ 	.byte	0x04, 0x11
        /*001a*/ 	.short	(.L_7 - .L_6)
	.align		4
.L_6:
        /*001c*/ 	.word	index@(triton_poi_fused__native_batch_norm_legit_no_training_mul_sigmoid_17)
        /*0020*/ 	.word	0x00000000


	//----- nvinfo : EIATTR_MIN_STACK_SIZE
	.align		4
.L_7:
        /*0024*/ 	.byte	0x04, 0x12
        /*0026*/ 	.short	(.L_9 - .L_8)
	.align		4
.L_8:
        /*0028*/ 	.word	index@(triton_poi_fused__native_batch_norm_legit_no_training_mul_sigmoid_17)
        /*002c*/ 	.word	0x00000000
.L_9:


//--------------------- .nv.info.triton_poi_fused__native_batch_norm_legit_no_training_mul_sigmoid_17 --------------------------
	.section	.nv.info.triton_poi_fused__native_batch_norm_legit_no_training_mul_sigmoid_17,"",@"SHT_CUDA_INFO"
	.sectionflags	@""
	.align	4


	//----- nvinfo : EIATTR_CUDA_API_VERSION
	.align		4
        /*0000*/ 	.byte	0x04, 0x37
        /*0002*/ 	.short	(.L_11 - .L_10)
.L_10:
        /*0004*/ 	.word	0x0000007c


	//----- nvinfo : EIATTR_KPARAM_INFO
	.align		4
.L_11:
        /*0008*/ 	.byte	0x04, 0x17
        /*000a*/ 	.short	(.L_13 - .L_12)
.L_12:
        /*000c*/ 	.word	0x00000000
        /*0010*/ 	.short	0x0006
        /*0012*/ 	.short	0x0030
        /*0014*/ 	.byte	0x00, 0xf0, 0x11, 0x00


	//----- nvinfo : EIATTR_KPARAM_INFO
	.align		4
.L_13:
        /*0018*/ 	.byte	0x04, 0x17
        /*001a*/ 	.short	(.L_15 - .L_14)
.L_14:
        /*001c*/ 	.word	0x00000000
        /*0020*/ 	.short	0x0005
        /*0022*/ 	.short	0x0028
        /*0024*/ 	.byte	0x00, 0xf4, 0x21, 0x00


	//----- nvinfo : EIATTR_KPARAM_INFO
	.align		4
.L_15:
        /*0028*/ 	.byte	0x04, 0x17
        /*002a*/ 	.short	(.L_17 - .L_16)
.L_16:
        /*002c*/ 	.word	0x00000000
        /*0030*/ 	.short	0x0004
        /*0032*/ 	.short	0x0020
        /*0034*/ 	.byte	0x00, 0xf4, 0x21, 0x00


	//----- nvinfo : EIATTR_KPARAM_INFO
	.align		4
.L_17:
        /*0038*/ 	.byte	0x04, 0x17
        /*003a*/ 	.short	(.L_19 - .L_18)
.L_18:
        /*003c*/ 	.word	0x00000000
        /*0040*/ 	.short	0x0003
        /*0042*/ 	.short	0x0018
        /*0044*/ 	.byte	0x00, 0xf4, 0x21, 0x00


	//----- nvinfo : EIATTR_KPARAM_INFO
	.align		4
.L_19:
        /*0048*/ 	.byte	0x04, 0x17
        /*004a*/ 	.short	(.L_21 - .L_20)
.L_20:
        /*004c*/ 	.word	0x00000000
        /*0050*/ 	.short	0x0002
        /*0052*/ 	.short	0x0010
        /*0054*/ 	.byte	0x00, 0xf4, 0x21, 0x00


	//----- nvinfo : EIATTR_KPARAM_INFO
	.align		4
.L_21:
        /*0058*/ 	.byte	0x04, 0x17
        /*005a*/ 	.short	(.L_23 - .L_22)
.L_22:
        /*005c*/ 	.word	0x00000000
        /*0060*/ 	.short	0x0001
        /*0062*/ 	.short	0x0008
        /*0064*/ 	.byte	0x00, 0xf4, 0x21, 0x00


	//----- nvinfo : EIATTR_KPARAM_INFO
	.align		4
.L_23:
        /*0068*/ 	.byte	0x04, 0x17
        /*006a*/ 	.short	(.L_25 - .L_24)
.L_24:
        /*006c*/ 	.word	0x00000000
        /*0070*/ 	.short	0x0000
        /*0072*/ 	.short	0x0000
        /*0074*/ 	.byte	0x00, 0xf4, 0x21, 0x00


	//----- nvinfo : EIATTR_SPARSE_MMA_MASK
	.align		4
.L_25:
        /*0078*/ 	.byte	0x03, 0x50
        /*007a*/ 	.short	0x0000


	//----- nvinfo : EIATTR_MAXREG_COUNT
	.align		4
        /*007c*/ 	.byte	0x03, 0x1b
        /*007e*/ 	.short	0x00ff


	//----- nvinfo : EIATTR_EXIT_INSTR_OFFSETS
	.align		4
        /*0080*/ 	.byte	0x04, 0x1c
        /*0082*/ 	.short	(.L_27 - .L_26)


	//   ....[0]....
.L_26:
        /*0084*/ 	.word	0x00000380


	//----- nvinfo : EIATTR_REQNTID
	.align		4
.L_27:
        /*0088*/ 	.byte	0x04, 0x10
        /*008a*/ 	.short	(.L_29 - .L_28)
.L_28:
        /*008c*/ 	.word	0x00000080
        /*0090*/ 	.word	0x00000001
        /*0094*/ 	.word	0x00000001


	//----- nvinfo : EIATTR_CBANK_PARAM_SIZE
	.align		4
.L_29:
        /*0098*/ 	.byte	0x03, 0x19
        /*009a*/ 	.short	0x0034


	//----- nvinfo : EIATTR_PARAM_CBANK
	.align		4
        /*009c*/ 	.byte	0x04, 0x0a
        /*009e*/ 	.short	(.L_31 - .L_30)
	.align		4
.L_30:
        /*00a0*/ 	.word	index@(.nv.constant0.triton_poi_fused__native_batch_norm_legit_no_training_mul_sigmoid_17)
        /*00a4*/ 	.short	0x0210
        /*00a6*/ 	.short	0x0034


	//----- nvinfo : EIATTR_SW_WAR
	.align		4
.L_31:
        /*00a8*/ 	.byte	0x04, 0x36
        /*00aa*/ 	.short	(.L_33 - .L_32)
.L_32:
        /*00ac*/ 	.word	0x00000008
.L_33:


//--------------------- .nv.callgraph             --------------------------
	.section	.nv.callgraph,"",@"SHT_CUDA_CALLGRAPH"
	.align	4
	.sectionentsize	8
	.align		4
        /*0000*/ 	.word	0x00000000
	.align		4
        /*0004*/ 	.word	0xffffffff
	.align		4
        /*0008*/ 	.word	0x00000000
	.align		4
        /*000c*/ 	.word	0xfffffffe
	.align		4
        /*0010*/ 	.word	0x00000000
	.align		4
        /*0014*/ 	.word	0xfffffffd
	.align		4
        /*0018*/ 	.word	0x00000000
	.align		4
        /*001c*/ 	.word	0xfffffffc


//--------------------- .nv.constant4             --------------------------
	.section	.nv.constant4,"a",@progbits
	.align	8
	.align		8
.nv.constant4:
        /*0000*/ 	.dword	_$_str
	.align		8
        /*0008*/ 	.dword	_$_str_$_2


//--------------------- .text.triton_poi_fused__native_batch_norm_legit_no_training_mul_sigmoid_17 --------------------------
	.section	.text.triton_poi_fused__native_batch_norm_legit_no_training_mul_sigmoid_17,"ax",@progbits
	.align	128
        .global         triton_poi_fused__native_batch_norm_legit_no_training_mul_sigmoid_17
        .type           triton_poi_fused__native_batch_norm_legit_no_training_mul_sigmoid_17,@function
        .size           triton_poi_fused__native_batch_norm_legit_no_training_mul_sigmoid_17,(.L_x_1 - triton_poi_fused__native_batch_norm_legit_no_training_mul_sigmoid_17)
        .other          triton_poi_fused__native_batch_norm_legit_no_training_mul_sigmoid_17,@"STO_CUDA_ENTRY STV_DEFAULT"
triton_poi_fused__native_batch_norm_legit_no_training_mul_sigmoid_17:
.text.triton_poi_fused__native_batch_norm_legit_no_training_mul_sigmoid_17:
[----:B------:R-:W-:Y:S01]  /*0000*/  LDC R1, c[0x0][0x28] ;  /* 0x00000a00ff017b82 */ /* 0x000fe20000000800 */
[----:B------:R-:W1:Y:S07]  /*0010*/  S2R R0, SR_TID.X ;  /* 0x0000000000007919 */ /* 0x000e6e0000002100 */
[----:B------:R-:W2:Y:S01]  /*0020*/  LDC.64 R6, c[0x0][0x228] ;  /* 0x00008a00ff067b82 */ /* 0x000ea20000000a00 */
[----:B------:R-:W-:Y:S01]  /*0030*/  ULDC.64 UR4, c[0x0][0x208] ;  /* 0x0000820000047ab9 */ /* 0x000fe20000000a00 */
[----:B------:R-:W3:Y:S06]  /*0040*/  S2R R3, SR_CTAID.X ;  /* 0x0000000000037919 */ /* 0x000eec0000002500 */
[----:B------:R-:W4:Y:S08]  /*0050*/  LDC.64 R4, c[0x0][0x220] ;  /* 0x00008800ff047b82 */ /* 0x000f300000000a00 */
[----:B------:R-:W5:Y:S08]  /*0060*/  LDC.64 R8, c[0x0][0x230] ;  /* 0x00008c00ff087b82 */ /* 0x000f700000000a00 */
[----:B------:R-:W5:Y:S01]  /*0070*/  LDC.64 R10, c[0x0][0x238] ;  /* 0x00008e00ff0a7b82 */ /* 0x000f620000000a00 */
[----:B-1----:R-:W-:-:S02]  /*0080*/  LOP3.LUT R0, R0, 0x7f, RZ, 0xc0, !PT ;  /* 0x0000007f00007812 */ /* 0x002fc400078ec0ff */
[----:B---3--:R-:W-:Y:S02]  /*0090*/  SHF.R.S32.HI R2, RZ, 0x18, R3 ;  /* 0x00000018ff027819 */ /* 0x008fe40000011403 */
[----:B------:R-:W-:Y:S02]  /*00a0*/  LEA R0, R3, R0, 0x7 ;  /* 0x0000000003007211 */ /* 0x000fe400078e38ff */
[----:B------:R-:W-:-:S04]  /*00b0*/  SGXT R3, R2, 0x1 ;  /* 0x000000010203781a */ /* 0x000fc80000000200 */
[----:B------:R-:W-:-:S04]  /*00c0*/  LEA.HI R3, R3, R0, RZ, 0x4 ;  /* 0x0000000003037211 */ /* 0x000fc800078f20ff */
[----:B------:R-:W-:-:S04]  /*00d0*/  LOP3.LUT R3, R3, 0xfffffff0, RZ, 0xc0, !PT ;  /* 0xfffffff003037812 */ /* 0x000fc800078ec0ff */
[----:B------:R-:W-:Y:S02]  /*00e0*/  IADD3 R13, R0, -R3, RZ ;  /* 0x80000003000d7210 */ /* 0x000fe40007ffe0ff */
[----:B------:R-:W1:Y:S03]  /*00f0*/  LDC.64 R2, c[0x0][0x218] ;  /* 0x00008600ff027b82 */ /* 0x000e660000000a00 */
[----:B--2---:R-:W-:-:S06]  /*0100*/  IMAD.WIDE R6, R13, 0x4, R6 ;  /* 0x000000040d067825 */ /* 0x004fcc00078e0206 */
[----:B------:R-:W2:Y:S01]  /*0110*/  LDG.E.EL R6, desc[UR4][R6.64] ;  /* 0x0000000406067981 */ /* 0x000ea2000c2e1900 */
[----:B----4-:R-:W-:-:S04]  /*0120*/  IMAD.WIDE R4, R13, 0x4, R4 ;  /* 0x000000040d047825 */ /* 0x010fc800078e0204 */
[C---:B-----5:R-:W-:Y:S02]  /*0130*/  IMAD.WIDE R8, R13.reuse, 0x4, R8 ;  /* 0x000000040d087825 */ /* 0x060fe400078e0208 */
[----:B------:R3:W4:Y:S02]  /*0140*/  LDG.E.EL R5, desc[UR4][R4.64] ;  /* 0x0000000404057981 */ /* 0x000724000c2e1900 */
[----:B0-----:R-:W-:Y:S02]  /*0150*/  IMAD.WIDE R10, R13, 0x4, R10 ;  /* 0x000000040d0a7825 */ /* 0x001fe400078e020a */
[----:B------:R-:W5:Y:S02]  /*0160*/  LDG.E.EL R8, desc[UR4][R8.64] ;  /* 0x0000000408087981 */ /* 0x000f64000c2e1900 */
[----:B-1----:R-:W-:Y:S02]  /*0170*/  IMAD.WIDE R2, R0, 0x4, R2 ;  /* 0x0000000400027825 */ /* 0x002fe400078e0202 */
[----:B------:R-:W5:Y:S04]  /*0180*/  LDG.E.EL R11, desc[UR4][R10.64] ;  /* 0x000000040a0b7981 */ /* 0x000f68000c2e1900 */
[----:B------:R-:W4:Y:S01]  /*0190*/  LDG.E R2, desc[UR4][R2.64] ;  /* 0x0000000402027981 */ /* 0x000f22000c1e1900 */
[----:B------:R-:W-:Y:S01]  /*01a0*/  HFMA2.MMA R12, -RZ, RZ, 1.625, 0 ;  /* 0x3e800000ff0c7435 */ /* 0x000fe200000001ff */
[----:B--2---:R-:W-:-:S04]  /*01b0*/  FADD R6, R6, 0.0010000000474974513054 ;  /* 0x3a83126f06067421 */ /* 0x004fc80000000000 */
[----:B------:R-:W0:Y:S02]  /*01c0*/  MUFU.SQRT R7, R6 ;  /* 0x0000000600077308 */ /* 0x000e240000002000 */
[C---:B0-----:R-:W-:Y:S02]  /*01d0*/  FSETP.GT.AND P0, PT, R7.reuse, 8.50705917302346158658e+37, PT ;  /* 0x7e8000000700780b */ /* 0x041fe40003f04000 */
[----:B------:R-:W-:-:S11]  /*01e0*/  FSETP.GEU.AND P1, PT, R7, 1.175494350822287508e-38, PT ;  /* 0x008000000700780b */ /* 0x000fd60003f2e000 */
[----:B------:R-:W-:-:S04]  /*01f0*/  @P0 FMUL R7, R7, 0.25 ;  /* 0x3e80000007070820 */ /* 0x000fc80000400000 */
[----:B------:R-:W-:-:S06]  /*0200*/  @!P1 FMUL R7, R7, 16777216 ;  /* 0x4b80000007079820 */ /* 0x000fcc0000400000 */
[----:B------:R-:W0:Y:S01]  /*0210*/  MUFU.RCP R7, R7 ;  /* 0x0000000700077308 */ /* 0x000e220000001000 */
[----:B---3--:R-:W-:Y:S01]  /*0220*/  FSEL R4, R12, 1, P0 ;  /* 0x3f8000000c047808 */ /* 0x008fe20000000000 */
[----:B----4-:R-:W-:-:S04]  /*0230*/  FADD R2, R2, -R5 ;  /* 0x8000000502027221 */ /* 0x010fc80000000000 */
[----:B------:R-:W-:-:S04]  /*0240*/  @!P1 FMUL R4, R4, 16777216 ;  /* 0x4b80000004049820 */ /* 0x000fc80000400000 */
[----:B0-----:R-:W-:-:S04]  /*0250*/  FMUL R3, R7, R4 ;  /* 0x0000000407037220 */ /* 0x001fc80000400000 */
[----:B------:R-:W-:-:S04]  /*0260*/  FMUL R2, R2, R3 ;  /* 0x0000000302027220 */ /* 0x000fc80000400000 */
[----:B-----5:R-:W-:-:S04]  /*0270*/  FFMA R8, R8, R2, R11 ;  /* 0x0000000208087223 */ /* 0x020fc8000000000b */
[----:B------:R-:W-:-:S04]  /*0280*/  FADD R2, RZ, -R8 ;  /* 0x80000008ff027221 */ /* 0x000fc80000000000 */
[----:B------:R-:W-:-:S05]  /*0290*/  FMUL R4, R2, 1.4426950216293334961 ;  /* 0x3fb8aa3b02047820 */ /* 0x000fca0000400000 */
[----:B------:R-:W-:-:S13]  /*02a0*/  FSETP.GEU.AND P0, PT, R4, -126, PT ;  /* 0xc2fc00000400780b */ /* 0x000fda0003f0e000 */
[----:B------:R-:W-:-:S04]  /*02b0*/  @!P0 FMUL R4, R4, 0.5 ;  /* 0x3f00000004048820 */ /* 0x000fc80000400000 */
[----:B------:R-:W0:Y:S02]  /*02c0*/  MUFU.EX2 R2, R4 ;  /* 0x0000000400027308 */ /* 0x000e240000000800 */
[----:B0-----:R-:W-:-:S04]  /*02d0*/  @!P0 FMUL R2, R2, R2 ;  /* 0x0000000202028220 */ /* 0x001fc80000400000 */
[----:B------:R-:W-:Y:S02]  /*02e0*/  FADD R5, R2, 1 ;  /* 0x3f80000002057421 */ /* 0x000fe40000000000 */
[----:B------:R-:W0:Y:S03]  /*02f0*/  LDC.64 R2, c[0x0][0x210] ;  /* 0x00008400ff027b82 */ /* 0x000e260000000a00 */
[----:B------:R-:W-:-:S13]  /*0300*/  FSETP.GT.AND P0, PT, R5, 8.50705917302346158658e+37, PT ;  /* 0x7e8000000500780b */ /* 0x000fda0003f04000 */
[----:B------:R-:W-:-:S06]  /*0310*/  @P0 FMUL R5, R5, 0.25 ;  /* 0x3e80000005050820 */ /* 0x000fcc0000400000 */
[----:B------:R-:W1:Y:S01]  /*0320*/  MUFU.RCP R5, R5 ;  /* 0x0000000500057308 */ /* 0x000e620000001000 */
[----:B------:R-:W-:Y:S01]  /*0330*/  FSEL R6, R12, 1, P0 ;  /* 0x3f8000000c067808 */ /* 0x000fe20000000000 */
[----:B0-----:R-:W-:-:S04]  /*0340*/  IMAD.WIDE R2, R0, 0x4, R2 ;  /* 0x0000000400027825 */ /* 0x001fc800078e0202 */
[----:B-1----:R-:W-:-:S04]  /*0350*/  FMUL R7, R5, R6 ;  /* 0x0000000605077220 */ /* 0x002fc80000400000 */
[----:B------:R-:W-:-:S05]  /*0360*/  FMUL R7, R8, R7 ;  /* 0x0000000708077220 */ /* 0x000fca0000400000 */
[----:B------:R-:W-:Y:S01]  /*0370*/  STG.E desc[UR4][R2.64], R7 ;  /* 0x0000000702007986 */ /* 0x000fe2000c101904 */
[----:B------:R-:W-:Y:S05]  /*0380*/  EXIT ;  /* 0x000000000000794d */ /* 0x000fea0003800000 */
.L_x_0:
[----:B------:R-:W-:-:S00]  /*0390*/  BRA `(.L_x_0) ;  /* 0xfffffffc00fc7947 */ /* 0x000fc0000383ffff */
[----:B------:R-:W-:-:S00]  /*03a0*/  NOP ;  /* 0x0000000000007918 */ /* 0x000fc00000000000 */
        /* <DEDUP_REMOVED lines=13> */
.L_x_1:


//--------------------- .nv.global.init           --------------------------
	.section	.nv.global.init,"aw",@progbits
.nv.global.init:
	.type		_$_str,@object
	.size		_$_str,(_$_str_$_2 - _$_str)
_$_str:
        /*0000*/ 	.byte	0x5f, 0x5f, 0x43, 0x55, 0x44, 0x41, 0x5f, 0x46, 0x54, 0x5a, 0x00
	.type		_$_str_$_2,@object
	.size		_$_str_$_2,(.L_1 - _$_str_$_2)
_$_str_$_2:
        /*000b*/ 	.byte	0x5f, 0x5f, 0x43, 0x55, 0x44, 0x41, 0x5f, 0x50, 0x52, 0x45, 0x43, 0x5f, 0x53, 0x51, 0x52, 0x54
        /*001b*/ 	.byte	0x00
.L_1:


//--------------------- .nv.constant0.triton_poi_fused__native_batch_norm_legit_no_training_mul_sigmoid_17 --------------------------
	.section	.nv.constant0.triton_poi_fused__native_batch_norm_legit_no_training_mul_sigmoid_17,"a",@progbits
	.sectionflags	@""
	.align	4
.nv.constant0.triton_poi_fused__native_batch_norm_legit_no_training_mul_sigmoid_17:
	.zero		580
